//
// Generated by NVIDIA NVVM Compiler
//
// Compiler Build ID: CL-36424714
// Cuda compilation tools, release 13.0, V13.0.88
// Based on NVVM 20.0.0
//

.version 9.0
.target sm_100
.address_size 64

	// .globl	_Z15reduce_in_placePfi

.visible .entry _Z15reduce_in_placePfi(
	.param .u64 .ptr .align 1 _Z15reduce_in_placePfi_param_0,
	.param .u32 _Z15reduce_in_placePfi_param_1
)
{
	.reg .pred 	%p<5>;
	.reg .b32 	%r<12>;
	.reg .b32 	%f<5>;
	.reg .b64 	%rd<11>;

	ld.param.u64 	%rd3, [_Z15reduce_in_placePfi_param_0];
	ld.param.u32 	%r8, [_Z15reduce_in_placePfi_param_1];
	cvta.to.global.u64 	%rd1, %rd3;
	mov.u32 	%r1, %tid.x;
	mov.u32 	%r2, %ctaid.x;
	mov.u32 	%r3, %ntid.x;
	mul.lo.s32 	%r4, %r2, %r3;
	add.s32 	%r5, %r4, %r1;
	setp.lt.u32 	%p1, %r3, 2;
	@%p1 bra 	$L__BB0_5;
	mul.wide.s32 	%rd4, %r5, 4;
	add.s64 	%rd2, %rd1, %rd4;
	mov.b32 	%r11, 1;
$L__BB0_2:
	bar.sync 	0;
	add.s32 	%r10, %r11, %r5;
	setp.ge.s32 	%p2, %r10, %r8;
	@%p2 bra 	$L__BB0_4;
	mul.wide.u32 	%rd5, %r11, 4;
	add.s64 	%rd6, %rd2, %rd5;
	ld.global.f32 	%f1, [%rd6];
	ld.global.f32 	%f2, [%rd2];
	add.f32 	%f3, %f1, %f2;
	st.global.f32 	[%rd2], %f3;
$L__BB0_4:
	shl.b32 	%r11, %r11, 1;
	setp.lt.u32 	%p3, %r11, %r3;
	@%p3 bra 	$L__BB0_2;
$L__BB0_5:
	setp.ne.s32 	%p4, %r1, 0;
	@%p4 bra 	$L__BB0_7;
	mul.wide.u32 	%rd7, %r4, 4;
	add.s64 	%rd8, %rd1, %rd7;
	ld.global.f32 	%f4, [%rd8];
	mul.wide.u32 	%rd9, %r2, 4;
	add.s64 	%rd10, %rd1, %rd9;
	st.global.f32 	[%rd10], %f4;
$L__BB0_7:
	ret;

}


// ===== COMPILED SASS (sm_100) =====

	.target	sm_100

	.elftype	@"ET_EXEC"


//--------------------- .note.nv.tkinfo           --------------------------
	.section	.note.nv.tkinfo,"",@"SHT_NOTE"
	.sectionflags	@"SHF_NOTE_NV_TKINFO"
	.tkinfo
        /*0018*/ 	.word	0x00000002
        /*0030*/ 	.string	""
        /*0030*/ 	.string	"ptxas"
        /*0030*/ 	.string	"Cuda compilation tools, release 13.0, V13.0.88"
        /*0030*/ 	.string	"Build cuda_13.0.r13.0/compiler.36424714_0"
        /*0030*/ 	.string	"-arch sm_100 -m 64 "



//--------------------- .note.nv.cuinfo           --------------------------
	.section	.note.nv.cuinfo,"",@"SHT_NOTE"
	.sectionflags	@"SHF_NOTE_NV_CUINFO"
        /*0018*/ 	.short	0x0002
        /*001a*/ 	.short	0x0064
        /*001c*/ 	.short	0x0082
	.zero		2


//--------------------- .nv.info                  --------------------------
	.section	.nv.info,"",@"SHT_CUDA_INFO"
	.align	4


	//----- nvinfo : EIATTR_REGCOUNT
	.align		4
        /*0000*/ 	.byte	0x04, 0x2f
        /*0002*/ 	.short	(.L_1 - .L_0)
	.align		4
.L_0:
        /*0004*/ 	.word	index@(_Z15reduce_in_placePfi)
        /*0008*/ 	.word	0x00000010


	//----- nvinfo : EIATTR_FRAME_SIZE
	.align		4
.L_1:
        /*000c*/ 	.byte	0x04, 0x11
        /*000e*/ 	.short	(.L_3 - .L_2)
	.align		4
.L_2:
        /*0010*/ 	.word	index@(_Z15reduce_in_placePfi)
        /*0014*/ 	.word	0x00000000


	//----- nvinfo : EIATTR_MIN_STACK_SIZE
	.align		4
.L_3:
        /*0018*/ 	.byte	0x04, 0x12
        /*001a*/ 	.short	(.L_5 - .L_4)
	.align		4
.L_4:
        /*001c*/ 	.word	index@(_Z15reduce_in_placePfi)
        /*0020*/ 	.word	0x00000000
.L_5:


//--------------------- .nv.compat                --------------------------
	.section	.nv.compat,"",@"SHT_CUDA_COMPAT_INFO"
	.align	4
        /*0000*/ 	.byte	0x02, 0x09, 0x00, 0x00, 0x02, 0x02, 0x01, 0x00, 0x02, 0x05, 0x05, 0x00, 0x03, 0x07, 0x01, 0x01
        /*0010*/ 	.byte	0x02, 0x03, 0x00, 0x00, 0x02, 0x06, 0x01, 0x00, 0x04, 0x0b, 0x08, 0x00, 0x09, 0x00, 0x00, 0x00
        /*0020*/ 	.byte	0x00, 0x00, 0x00, 0x00


//--------------------- .nv.info._Z15reduce_in_placePfi --------------------------
	.section	.nv.info._Z15reduce_in_placePfi,"",@"SHT_CUDA_INFO"
	.sectionflags	@""
	.align	4


	//----- nvinfo : EIATTR_CUDA_API_VERSION
	.align		4
        /*0000*/ 	.byte	0x04, 0x37
        /*0002*/ 	.short	(.L_7 - .L_6)
.L_6:
        /*0004*/ 	.word	0x00000082


	//----- nvinfo : EIATTR_KPARAM_INFO
	.align		4
.L_7:
        /*0008*/ 	.byte	0x04, 0x17
        /*000a*/ 	.short	(.L_9 - .L_8)
.L_8:
        /*000c*/ 	.word	0x00000000
        /*0010*/ 	.short	0x0001
        /*0012*/ 	.short	0x0008
        /*0014*/ 	.byte	0x00, 0xf0, 0x11, 0x00


	//----- nvinfo : EIATTR_KPARAM_INFO
	.align		4
.L_9:
        /*0018*/ 	.byte	0x04, 0x17
        /*001a*/ 	.short	(.L_11 - .L_10)
.L_10:
        /*001c*/ 	.word	0x00000000
        /*0020*/ 	.short	0x0000
        /*0022*/ 	.short	0x0000
        /*0024*/ 	.byte	0x00, 0xf5, 0x21, 0x00


	//----- nvinfo : EIATTR_SPARSE_MMA_MASK
	.align		4
.L_11:
        /*0028*/ 	.byte	0x03, 0x50
        /*002a*/ 	.short	0x0000


	//----- nvinfo : EIATTR_MAXREG_COUNT
	.align		4
        /*002c*/ 	.byte	0x03, 0x1b
        /*002e*/ 	.short	0x00ff


	//----- nvinfo : EIATTR_NUM_BARRIERS
	.align		4
        /*0030*/ 	.byte	0x02, 0x4c
        /*0032*/ 	.byte	0x01
	.zero		1


	//----- nvinfo : EIATTR_MERCURY_ISA_VERSION
	.align		4
        /*0034*/ 	.byte	0x03, 0x5f
        /*0036*/ 	.short	0x0101


	//----- nvinfo : EIATTR_VRC_CTA_INIT_COUNT
	.align		4
        /*0038*/ 	.byte	0x02, 0x4a
	.zero		1
	.zero		1


	//----- nvinfo : EIATTR_EXIT_INSTR_OFFSETS
	.align		4
        /*003c*/ 	.byte	0x04, 0x1c
        /*003e*/ 	.short	(.L_13 - .L_12)


	//   ....[0]....
.L_12:
        /*0040*/ 	.word	0x000001c0


	//   ....[1]....
        /*0044*/ 	.word	0x00000220


	//----- nvinfo : EIATTR_CRS_STACK_SIZE
	.align		4
.L_13:
        /*0048*/ 	.byte	0x04, 0x1e
        /*004a*/ 	.short	(.L_15 - .L_14)
.L_14:
        /*004c*/ 	.word	0x00000000


	//----- nvinfo : EIATTR_CBANK_PARAM_SIZE
	.align		4
.L_15:
        /*0050*/ 	.byte	0x03, 0x19
        /*0052*/ 	.short	0x000c


	//----- nvinfo : EIATTR_PARAM_CBANK
	.align		4
        /*0054*/ 	.byte	0x04, 0x0a
        /*0056*/ 	.short	(.L_17 - .L_16)
	.align		4
.L_16:
        /*0058*/ 	.word	index@(.nv.constant0._Z15reduce_in_placePfi)
        /*005c*/ 	.short	0x0380
        /*005e*/ 	.short	0x000c


	//----- nvinfo : EIATTR_SW_WAR
	.align		4
.L_17:
        /*0060*/ 	.byte	0x04, 0x36
        /*0062*/ 	.short	(.L_19 - .L_18)
.L_18:
        /*0064*/ 	.word	0x00000008
.L_19:


//--------------------- .nv.callgraph             --------------------------
	.section	.nv.callgraph,"",@"SHT_CUDA_CALLGRAPH"
	.align	4
	.sectionentsize	8
	.align		4
        /*0000*/ 	.word	0x00000000
	.align		4
        /*0004*/ 	.word	0xffffffff
	.align		4
        /*0008*/ 	.word	0x00000000
	.align		4
        /*000c*/ 	.word	0xfffffffe
	.align		4
        /*0010*/ 	.word	0x00000000
	.align		4
        /*0014*/ 	.word	0xfffffffd
	.align		4
        /*0018*/ 	.word	0x00000000
	.align		4
        /*001c*/ 	.word	0xfffffffc


//--------------------- .text._Z15reduce_in_placePfi --------------------------
	.section	.text._Z15reduce_in_placePfi,"ax",@progbits
	.align	128
        .global         _Z15reduce_in_placePfi
        .type           _Z15reduce_in_placePfi,@function
        .size           _Z15reduce_in_placePfi,(.L_x_5 - _Z15reduce_in_placePfi)
        .other          _Z15reduce_in_placePfi,@"STO_CUDA_ENTRY STV_DEFAULT"
_Z15reduce_in_placePfi:
.text._Z15reduce_in_placePfi:
[----:B------:R-:W-:Y:S08]  /*0000*/  LDC R1, c[0x0][0x37c] ;  /* 0x0000df00ff017b82 */ /* 0x000ff00000000800 */
[----:B------:R-:W0:Y:S01]  /*0010*/  LDC R8, c[0x0][0x360] ;  /* 0x0000d800ff087b82 */ /* 0x000e220000000800 */
[----:B------:R-:W1:Y:S01]  /*0020*/  S2R R13, SR_CTAID.X ;  /* 0x00000000000d7919 */ /* 0x000e620000002500 */
[----:B------:R-:W2:Y:S01]  /*0030*/  LDCU.64 UR4, c[0x0][0x358] ;  /* 0x00006b00ff0477ac */ /* 0x000ea20008000a00 */
[----:B------:R-:W3:Y:S01]  /*0040*/  S2R R6, SR_TID.X ;  /* 0x0000000000067919 */ /* 0x000ee20000002100 */
[----:B0-----:R-:W-:Y:S01]  /*0050*/  ISETP.GE.U32.AND P0, PT, R8, 0x2, PT ;  /* 0x000000020800780c */ /* 0x001fe20003f06070 */
[----:B-1----:R-:W-:-:S12]  /*0060*/  IMAD R7, R13, R8, RZ ;  /* 0x000000080d077224 */ /* 0x002fd800078e02ff */
[----:B--23--:R-:W-:Y:S05]  /*0070*/  @!P0 BRA `(.L_x_0) ;  /* 0x00000000004c8947 */ /* 0x00cfea0003800000 */
[----:B------:R-:W0:Y:S01]  /*0080*/  LDC.64 R2, c[0x0][0x380] ;  /* 0x0000e000ff027b82 */ /* 0x000e220000000a00 */
[----:B------:R-:W-:Y:S01]  /*0090*/  IADD3 R9, PT, PT, R7, R6, RZ ;  /* 0x0000000607097210 */ /* 0x000fe20007ffe0ff */
[----:B------:R-:W-:Y:S01]  /*00a0*/  HFMA2 R0, -RZ, RZ, 0, 5.9604644775390625e-08 ;  /* 0x00000001ff007431 */ /* 0x000fe200000001ff */
[----:B------:R-:W1:Y:S03]  /*00b0*/  LDCU UR6, c[0x0][0x388] ;  /* 0x00007100ff0677ac */ /* 0x000e660008000800 */
[----:B01----:R-:W-:-:S07]  /*00c0*/  IMAD.WIDE R2, R9, 0x4, R2 ;  /* 0x0000000409027825 */ /* 0x003fce00078e0202 */
.L_x_3:
[----:B------:R-:W-:Y:S01]  /*00d0*/  IADD3 R4, PT, PT, R9, R0, RZ ;  /* 0x0000000009047210 */ /* 0x000fe20007ffe0ff */
[----:B------:R-:W-:Y:S03]  /*00e0*/  BAR.SYNC.DEFER_BLOCKING 0x0 ;  /* 0x0000000000007b1d */ /* 0x000fe60000010000 */
[----:B------:R-:W-:-:S03]  /*00f0*/  ISETP.GE.AND P0, PT, R4, UR6, PT ;  /* 0x0000000604007c0c */ /* 0x000fc6000bf06270 */
[----:B------:R-:W-:Y:S10]  /*0100*/  BSSY.RECONVERGENT B0, `(.L_x_1) ;  /* 0x0000007000007945 */ /* 0x000ff40003800200 */
[----:B0-----:R-:W-:Y:S05]  /*0110*/  @P0 BRA `(.L_x_2) ;  /* 0x0000000000140947 */ /* 0x001fea0003800000 */
[----:B------:R-:W-:Y:S01]  /*0120*/  IMAD.WIDE.U32 R4, R0, 0x4, R2 ;  /* 0x0000000400047825 */ /* 0x000fe200078e0002 */
[----:B------:R-:W2:Y:S05]  /*0130*/  LDG.E R11, desc[UR4][R2.64] ;  /* 0x00000004020b7981 */ /* 0x000eaa000c1e1900 */
[----:B------:R-:W2:Y:S02]  /*0140*/  LDG.E R4, desc[UR4][R4.64] ;  /* 0x0000000404047981 */ /* 0x000ea4000c1e1900 */
[----:B--2---:R-:W-:-:S05]  /*0150*/  FADD R11, R4, R11 ;  /* 0x0000000b040b7221 */ /* 0x004fca0000000000 */
[----:B------:R0:W-:Y:S02]  /*0160*/  STG.E desc[UR4][R2.64], R11 ;  /* 0x0000000b02007986 */ /* 0x0001e4000c101904 */
.L_x_2:
[----:B------:R-:W-:Y:S05]  /*0170*/  BSYNC.RECONVERGENT B0 ;  /* 0x0000000000007941 */ /* 0x000fea0003800200 */
.L_x_1:
[----:B------:R-:W-:-:S04]  /*0180*/  SHF.L.U32 R0, R0, 0x1, RZ ;  /* 0x0000000100007819 */ /* 0x000fc800000006ff */
[----:B------:R-:W-:-:S13]  /*0190*/  ISETP.GE.U32.AND P0, PT, R0, R8, PT ;  /* 0x000000080000720c */ /* 0x000fda0003f06070 */
[----:B------:R-:W-:Y:S05]  /*01a0*/  @!P0 BRA `(.L_x_3) ;  /* 0xfffffffc00c88947 */ /* 0x000fea000383ffff */
.L_x_0:
[----:B------:R-:W-:-:S13]  /*01b0*/  ISETP.NE.AND P0, PT, R6, RZ, PT ;  /* 0x000000ff0600720c */ /* 0x000fda0003f05270 */
[----:B------:R-:W-:Y:S05]  /*01c0*/  @P0 EXIT ;  /* 0x000000000000094d */ /* 0x000fea0003800000 */
[----:B------:R-:W0:Y:S02]  /*01d0*/  LDC.64 R4, c[0x0][0x380] ;  /* 0x0000e000ff047b82 */ /* 0x000e240000000a00 */
[----:B0-----:R-:W-:-:S06]  /*01e0*/  IMAD.WIDE.U32 R2, R7, 0x4, R4 ;  /* 0x0000000407027825 */ /* 0x001fcc00078e0004 */
[----:B------:R-:W2:Y:S01]  /*01f0*/  LDG.E R3, desc[UR4][R2.64] ;  /* 0x0000000402037981 */ /* 0x000ea2000c1e1900 */
[----:B------:R-:W-:-:S05]  /*0200*/  IMAD.WIDE.U32 R4, R13, 0x4, R4 ;  /* 0x000000040d047825 */ /* 0x000fca00078e0004 */
[----:B--2---:R-:W-:Y:S01]  /*0210*/  STG.E desc[UR4][R4.64], R3 ;  /* 0x0000000304007986 */ /* 0x004fe2000c101904 */
[----:B------:R-:W-:Y:S05]  /*0220*/  EXIT ;  /* 0x000000000000794d */ /* 0x000fea0003800000 */
.L_x_4:
[----:B------:R-:W-:-:S00]  /*0230*/  BRA `(.L_x_4) ;  /* 0xfffffffc00fc7947 */ /* 0x000fc0000383ffff */
[----:B------:R-:W-:-:S00]  /*0240*/  NOP ;  /* 0x0000000000007918 */ /* 0x000fc00000000000 */
        /* <DEDUP_REMOVED lines=11> */
.L_x_5:


//--------------------- .nv.shared.reserved.0     --------------------------
	.section	.nv.shared.reserved.0,"aw",@nobits
	.weak		__nv_reservedSMEM_offset_0_alias
	.size		__nv_reservedSMEM_offset_0_alias, 0, 64
	.other		__nv_reservedSMEM_offset_0_alias,@"STO_CUDA_RESERVED_SHARED STV_DEFAULT"
__nv_reservedSMEM_offset_0_alias:
	.zero		0
	.zero		64


//--------------------- .nv.constant0._Z15reduce_in_placePfi --------------------------
	.section	.nv.constant0._Z15reduce_in_placePfi,"a",@progbits
	.sectionflags	@""
	.align	4
.nv.constant0._Z15reduce_in_placePfi:
	.zero		908


//--------------------- SYMBOLS --------------------------

	.type		.nv.reservedSmem.offset0,@object
	.size		.nv.reservedSmem.offset0,0x4
